	.headerflags	@"EF_CUDA_TEXMODE_UNIFIED EF_CUDA_64BIT_ADDRESS EF_CUDA_ACCELERATORS EF_CUDA_SM90 EF_CUDA_VIRTUAL_SM(EF_CUDA_SM90)"
	.elftype	@"ET_EXEC"


//--------------------- .nv.info                  --------------------------
	.section	.nv.info,"",@"SHT_CUDA_INFO"
	.align	4


	//----- nvinfo : EIATTR_REGCOUNT
	.align		4
        /*0000*/ 	.byte	0x04, 0x2f
        /*0002*/ 	.short	(.L_3 - .L_2)
	.align		4
.L_2:
        /*0004*/ 	.word	index@(triton_poi_fused__native_batch_norm_legit_no_training_relu_5)
        /*0008*/ 	.word	0x00000014


	//----- nvinfo : EIATTR_MIN_STACK_SIZE
	.align		4
.L_3:
        /*000c*/ 	.byte	0x04, 0x12
        /*000e*/ 	.short	(.L_5 - .L_4)
	.align		4
.L_4:
        /*0010*/ 	.word	index@(triton_poi_fused__native_batch_norm_legit_no_training_relu_5)
        /*0014*/ 	.word	0x00000000


	//----- nvinfo : EIATTR_FRAME_SIZE
	.align		4
.L_5:
        /*0018*/ 	.byte	0x04, 0x11
        /*001a*/ 	.short	(.L_7 - .L_6)
	.align		4
.L_6:
        /*001c*/ 	.word	index@(triton_poi_fused__native_batch_norm_legit_no_training_relu_5)
        /*0020*/ 	.word	0x00000000


	//----- nvinfo : EIATTR_MIN_STACK_SIZE
	.align		4
.L_7:
        /*0024*/ 	.byte	0x04, 0x12
        /*0026*/ 	.short	(.L_9 - .L_8)
	.align		4
.L_8:
        /*0028*/ 	.word	index@(triton_poi_fused__native_batch_norm_legit_no_training_relu_5)
        /*002c*/ 	.word	0x00000000
.L_9:


//--------------------- .nv.info.triton_poi_fused__native_batch_norm_legit_no_training_relu_5 --------------------------
	.section	.nv.info.triton_poi_fused__native_batch_norm_legit_no_training_relu_5,"",@"SHT_CUDA_INFO"
	.sectionflags	@""
	.align	4


	//----- nvinfo : EIATTR_CUDA_API_VERSION
	.align		4
        /*0000*/ 	.byte	0x04, 0x37
        /*0002*/ 	.short	(.L_11 - .L_10)
.L_10:
        /*0004*/ 	.word	0x0000007c


	//----- nvinfo : EIATTR_KPARAM_INFO
	.align		4
.L_11:
        /*0008*/ 	.byte	0x04, 0x17
        /*000a*/ 	.short	(.L_13 - .L_12)
.L_12:
        /*000c*/ 	.word	0x00000000
        /*0010*/ 	.short	0x0006
        /*0012*/ 	.short	0x0030
        /*0014*/ 	.byte	0x00, 0xf0, 0x11, 0x00


	//----- nvinfo : EIATTR_KPARAM_INFO
	.align		4
.L_13:
        /*0018*/ 	.byte	0x04, 0x17
        /*001a*/ 	.short	(.L_15 - .L_14)
.L_14:
        /*001c*/ 	.word	0x00000000
        /*0020*/ 	.short	0x0005
        /*0022*/ 	.short	0x0028
        /*0024*/ 	.byte	0x00, 0xf4, 0x21, 0x00


	//----- nvinfo : EIATTR_KPARAM_INFO
	.align		4
.L_15:
        /*0028*/ 	.byte	0x04, 0x17
        /*002a*/ 	.short	(.L_17 - .L_16)
.L_16:
        /*002c*/ 	.word	0x00000000
        /*0030*/ 	.short	0x0004
        /*0032*/ 	.short	0x0020
        /*0034*/ 	.byte	0x00, 0xf4, 0x21, 0x00


	//----- nvinfo : EIATTR_KPARAM_INFO
	.align		4
.L_17:
        /*0038*/ 	.byte	0x04, 0x17
        /*003a*/ 	.short	(.L_19 - .L_18)
.L_18:
        /*003c*/ 	.word	0x00000000
        /*0040*/ 	.short	0x0003
        /*0042*/ 	.short	0x0018
        /*0044*/ 	.byte	0x00, 0xf4, 0x21, 0x00


	//----- nvinfo : EIATTR_KPARAM_INFO
	.align		4
.L_19:
        /*0048*/ 	.byte	0x04, 0x17
        /*004a*/ 	.short	(.L_21 - .L_20)
.L_20:
        /*004c*/ 	.word	0x00000000
        /*0050*/ 	.short	0x0002
        /*0052*/ 	.short	0x0010
        /*0054*/ 	.byte	0x00, 0xf4, 0x21, 0x00


	//----- nvinfo : EIATTR_KPARAM_INFO
	.align		4
.L_21:
        /*0058*/ 	.byte	0x04, 0x17
        /*005a*/ 	.short	(.L_23 - .L_22)
.L_22:
        /*005c*/ 	.word	0x00000000
        /*0060*/ 	.short	0x0001
        /*0062*/ 	.short	0x0008
        /*0064*/ 	.byte	0x00, 0xf4, 0x21, 0x00


	//----- nvinfo : EIATTR_KPARAM_INFO
	.align		4
.L_23:
        /*0068*/ 	.byte	0x04, 0x17
        /*006a*/ 	.short	(.L_25 - .L_24)
.L_24:
        /*006c*/ 	.word	0x00000000
        /*0070*/ 	.short	0x0000
        /*0072*/ 	.short	0x0000
        /*0074*/ 	.byte	0x00, 0xf4, 0x21, 0x00


	//----- nvinfo : EIATTR_SPARSE_MMA_MASK
	.align		4
.L_25:
        /*0078*/ 	.byte	0x03, 0x50
        /*007a*/ 	.short	0x0000


	//----- nvinfo : EIATTR_MAXREG_COUNT
	.align		4
        /*007c*/ 	.byte	0x03, 0x1b
        /*007e*/ 	.short	0x00ff


	//----- nvinfo : EIATTR_EXIT_INSTR_OFFSETS
	.align		4
        /*0080*/ 	.byte	0x04, 0x1c
        /*0082*/ 	.short	(.L_27 - .L_26)


	//   ....[0]....
.L_26:
        /*0084*/ 	.word	0x000003d0


	//----- nvinfo : EIATTR_REQNTID
	.align		4
.L_27:
        /*0088*/ 	.byte	0x04, 0x10
        /*008a*/ 	.short	(.L_29 - .L_28)
.L_28:
        /*008c*/ 	.word	0x00000080
        /*0090*/ 	.word	0x00000001
        /*0094*/ 	.word	0x00000001


	//----- nvinfo : EIATTR_CBANK_PARAM_SIZE
	.align		4
.L_29:
        /*0098*/ 	.byte	0x03, 0x19
        /*009a*/ 	.short	0x0034


	//----- nvinfo : EIATTR_PARAM_CBANK
	.align		4
        /*009c*/ 	.byte	0x04, 0x0a
        /*009e*/ 	.short	(.L_31 - .L_30)
	.align		4
.L_30:
        /*00a0*/ 	.word	index@(.nv.constant0.triton_poi_fused__native_batch_norm_legit_no_training_relu_5)
        /*00a4*/ 	.short	0x0210
        /*00a6*/ 	.short	0x0034


	//----- nvinfo : EIATTR_SW_WAR
	.align		4
.L_31:
        /*00a8*/ 	.byte	0x04, 0x36
        /*00aa*/ 	.short	(.L_33 - .L_32)
.L_32:
        /*00ac*/ 	.word	0x00000008
.L_33:


//--------------------- .nv.callgraph             --------------------------
	.section	.nv.callgraph,"",@"SHT_CUDA_CALLGRAPH"
	.align	4
	.sectionentsize	8
	.align		4
        /*0000*/ 	.word	0x00000000
	.align		4
        /*0004*/ 	.word	0xffffffff
	.align		4
        /*0008*/ 	.word	0x00000000
	.align		4
        /*000c*/ 	.word	0xfffffffe
	.align		4
        /*0010*/ 	.word	0x00000000
	.align		4
        /*0014*/ 	.word	0xfffffffd
	.align		4
        /*0018*/ 	.word	0x00000000
	.align		4
        /*001c*/ 	.word	0xfffffffc


//--------------------- .nv.constant4             --------------------------
	.section	.nv.constant4,"a",@progbits
	.align	8
	.align		8
.nv.constant4:
        /*0000*/ 	.dword	_$_str
	.align		8
        /*0008*/ 	.dword	_$_str_$_2


//--------------------- .text.triton_poi_fused__native_batch_norm_legit_no_training_relu_5 --------------------------
	.section	.text.triton_poi_fused__native_batch_norm_legit_no_training_relu_5,"ax",@progbits
	.align	128
        .global         triton_poi_fused__native_batch_norm_legit_no_training_relu_5
        .type           triton_poi_fused__native_batch_norm_legit_no_training_relu_5,@function
        .size           triton_poi_fused__native_batch_norm_legit_no_training_relu_5,(.L_x_1 - triton_poi_fused__native_batch_norm_legit_no_training_relu_5)
        .other          triton_poi_fused__native_batch_norm_legit_no_training_relu_5,@"STO_CUDA_ENTRY STV_DEFAULT"
triton_poi_fused__native_batch_norm_legit_no_training_relu_5:
.text.triton_poi_fused__native_batch_norm_legit_no_training_relu_5:
[----:B------:R-:W-:Y:S01]  /*0000*/  LDC R1, c[0x0][0x28] ;  /* 0x00000a00ff017b82 */ /* 0x000fe20000000800 */
[----:B------:R-:W1:Y:S01]  /*0010*/  S2R R0, SR_TID.X ;  /* 0x0000000000007919 */ /* 0x000e620000002100 */
[----:B------:R-:W-:-:S06]  /*0020*/  HFMA2.MMA R2, -RZ, RZ, 0, 0 ;  /* 0x00000000ff027435 */ /* 0x000fcc00000001ff */
[----:B------:R-:W2:Y:S01]  /*0030*/  LDC.64 R4, c[0x0][0x220] ;  /* 0x00008800ff047b82 */ /* 0x000ea20000000a00 */
[----:B------:R-:W-:Y:S01]  /*0040*/  ULDC.64 UR4, c[0x0][0x208] ;  /* 0x0000820000047ab9 */ /* 0x000fe20000000a00 */
[----:B------:R-:W3:Y:S06]  /*0050*/  S2R R3, SR_CTAID.X ;  /* 0x0000000000037919 */ /* 0x000eec0000002500 */
[----:B------:R-:W4:Y:S08]  /*0060*/  LDC.64 R8, c[0x0][0x218] ;  /* 0x00008600ff087b82 */ /* 0x000f300000000a00 */
[----:B------:R-:W5:Y:S08]  /*0070*/  LDC.64 R10, c[0x0][0x228] ;  /* 0x00008a00ff0a7b82 */ /* 0x000f700000000a00 */
[----:B------:R-:W5:Y:S01]  /*0080*/  LDC.64 R12, c[0x0][0x230] ;  /* 0x00008c00ff0c7b82 */ /* 0x000f620000000a00 */
[----:B-1----:R-:W-:-:S04]  /*0090*/  SHF.L.U32 R0, R0, 0x1, RZ ;  /* 0x0000000100007819 */ /* 0x002fc800000006ff */
[----:B------:R-:W-:-:S04]  /*00a0*/  LOP3.LUT R0, R0, 0xfe, RZ, 0xc0, !PT ;  /* 0x000000fe00007812 */ /* 0x000fc800078ec0ff */
[----:B---3--:R-:W-:-:S05]  /*00b0*/  LEA R3, R3, R0, 0x8 ;  /* 0x0000000003037211 */ /* 0x008fca00078e40ff */
[----:B------:R-:W-:-:S05]  /*00c0*/  IMAD.HI R0, R3, -0x6db6db6d, R2 ;  /* 0x9249249303007827 */ /* 0x000fca00078e0202 */
[----:B------:R-:W-:-:S04]  /*00d0*/  SHF.R.U32.HI R7, RZ, 0x1f, R0 ;  /* 0x0000001fff077819 */ /* 0x000fc80000011600 */
[----:B------:R-:W-:-:S05]  /*00e0*/  LEA.HI.SX32 R7, R0, R7, 0x18 ;  /* 0x0000000700077211 */ /* 0x000fca00078fc2ff */
[----:B------:R-:W-:Y:S02]  /*00f0*/  IMAD R15, R7, -0x1c0, R3 ;  /* 0xfffffe40070f7824 */ /* 0x000fe400078e0203 */
[----:B------:R-:W1:Y:S02]  /*0100*/  LDC.64 R6, c[0x0][0x210] ;  /* 0x00008400ff067b82 */ /* 0x000e640000000a00 */
[----:B--2---:R-:W-:-:S06]  /*0110*/  IMAD.WIDE R4, R15, 0x4, R4 ;  /* 0x000000040f047825 */ /* 0x004fcc00078e0204 */
[----:B------:R-:W2:Y:S01]  /*0120*/  LDG.E.EL.64 R4, desc[UR4][R4.64] ;  /* 0x0000000404047981 */ /* 0x000ea2000c2e1b00 */
[----:B----4-:R-:W-:-:S04]  /*0130*/  IMAD.WIDE R8, R15, 0x4, R8 ;  /* 0x000000040f087825 */ /* 0x010fc800078e0208 */
[C---:B-----5:R-:W-:Y:S02]  /*0140*/  IMAD.WIDE R10, R15.reuse, 0x4, R10 ;  /* 0x000000040f0a7825 */ /* 0x060fe400078e020a */
[----:B------:R-:W3:Y:S02]  /*0150*/  LDG.E.EL.64 R8, desc[UR4][R8.64] ;  /* 0x0000000408087981 */ /* 0x000ee4000c2e1b00 */
[----:B0-----:R-:W-:Y:S02]  /*0160*/  IMAD.WIDE R12, R15, 0x4, R12 ;  /* 0x000000040f0c7825 */ /* 0x001fe400078e020c */
[----:B------:R-:W4:Y:S04]  /*0170*/  LDG.E.EL.64 R10, desc[UR4][R10.64] ;  /* 0x000000040a0a7981 */ /* 0x000f28000c2e1b00 */
[----:B------:R-:W4:Y:S01]  /*0180*/  LDG.E.EL.64 R12, desc[UR4][R12.64] ;  /* 0x000000040c0c7981 */ /* 0x000f22000c2e1b00 */
[----:B-1----:R-:W-:-:S06]  /*0190*/  IMAD.WIDE R6, R3, 0x4, R6 ;  /* 0x0000000403067825 */ /* 0x002fcc00078e0206 */
[----:B------:R-:W3:Y:S01]  /*01a0*/  LDG.E.64 R6, desc[UR4][R6.64] ;  /* 0x0000000406067981 */ /* 0x000ee2000c1e1b00 */
[----:B------:R-:W-:Y:S01]  /*01b0*/  MOV R17, 0x3e800000 ;  /* 0x3e80000000117802 */ /* 0x000fe20000000f00 */
[----:B--2---:R-:W-:Y:S01]  /*01c0*/  FADD R4, R4, 0.0010000000474974513054 ;  /* 0x3a83126f04047421 */ /* 0x004fe20000000000 */
[----:B------:R-:W-:-:S03]  /*01d0*/  FADD R5, R5, 0.0010000000474974513054 ;  /* 0x3a83126f05057421 */ /* 0x000fc60000000000 */
[----:B------:R-:W0:Y:S08]  /*01e0*/  MUFU.SQRT R0, R4 ;  /* 0x0000000400007308 */ /* 0x000e300000002000 */
[----:B------:R1:W2:Y:S01]  /*01f0*/  MUFU.SQRT R2, R5 ;  /* 0x0000000500027308 */ /* 0x0002a20000002000 */
[C---:B0-----:R-:W-:Y:S02]  /*0200*/  FSETP.GT.AND P0, PT, R0.reuse, 8.50705917302346158658e+37, PT ;  /* 0x7e8000000000780b */ /* 0x041fe40003f04000 */
[----:B------:R-:W-:Y:S01]  /*0210*/  FSETP.GEU.AND P2, PT, R0, 1.175494350822287508e-38, PT ;  /* 0x008000000000780b */ /* 0x000fe20003f4e000 */
[----:B-1----:R-:W0:Y:S01]  /*0220*/  LDC.64 R4, c[0x0][0x238] ;  /* 0x00008e00ff047b82 */ /* 0x002e220000000a00 */
[----:B--2---:R-:W-:-:S02]  /*0230*/  FSETP.GT.AND P1, PT, R2, 8.50705917302346158658e+37, PT ;  /* 0x7e8000000200780b */ /* 0x004fc40003f24000 */
[----:B------:R-:W-:-:S07]  /*0240*/  FSETP.GEU.AND P3, PT, R2, 1.175494350822287508e-38, PT ;  /* 0x008000000200780b */ /* 0x000fce0003f6e000 */
[----:B------:R-:W-:-:S04]  /*0250*/  @P0 FMUL R0, R0, 0.25 ;  /* 0x3e80000000000820 */ /* 0x000fc80000400000 */
[----:B------:R-:W-:Y:S01]  /*0260*/  @!P2 FMUL R0, R0, 16777216 ;  /* 0x4b8000000000a820 */ /* 0x000fe20000400000 */
[----:B------:R-:W-:-:S04]  /*0270*/  @P1 FMUL R2, R2, 0.25 ;  /* 0x3e80000002021820 */ /* 0x000fc80000400000 */
[----:B------:R-:W-:Y:S01]  /*0280*/  @!P3 FMUL R2, R2, 16777216 ;  /* 0x4b8000000202b820 */ /* 0x000fe20000400000 */
[----:B------:R-:W1:Y:S01]  /*0290*/  MUFU.RCP R0, R0 ;  /* 0x0000000000007308 */ /* 0x000e620000001000 */
[----:B------:R-:W-:-:S07]  /*02a0*/  FSEL R15, R17, 1, P0 ;  /* 0x3f800000110f7808 */ /* 0x000fce0000000000 */
[----:B------:R-:W2:Y:S01]  /*02b0*/  MUFU.RCP R2, R2 ;  /* 0x0000000200027308 */ /* 0x000ea20000001000 */
[----:B------:R-:W-:Y:S01]  /*02c0*/  FSEL R17, R17, 1, P1 ;  /* 0x3f80000011117808 */ /* 0x000fe20000800000 */
[----:B------:R-:W-:-:S04]  /*02d0*/  @!P2 FMUL R15, R15, 16777216 ;  /* 0x4b8000000f0fa820 */ /* 0x000fc80000400000 */
[----:B------:R-:W-:Y:S01]  /*02e0*/  @!P3 FMUL R17, R17, 16777216 ;  /* 0x4b8000001111b820 */ /* 0x000fe20000400000 */
[----:B-1----:R-:W-:Y:S01]  /*02f0*/  FMUL R15, R0, R15 ;  /* 0x0000000f000f7220 */ /* 0x002fe20000400000 */
[----:B---3--:R-:W-:Y:S01]  /*0300*/  FADD R7, R7, -R9 ;  /* 0x8000000907077221 */ /* 0x008fe20000000000 */
[----:B------:R-:W-:Y:S01]  /*0310*/  FADD R6, R6, -R8 ;  /* 0x8000000806067221 */ /* 0x000fe20000000000 */
[----:B--2---:R-:W-:-:S03]  /*0320*/  FMUL R0, R2, R17 ;  /* 0x0000001102007220 */ /* 0x004fc60000400000 */
[----:B------:R-:W-:Y:S01]  /*0330*/  FMUL R15, R6, R15 ;  /* 0x0000000f060f7220 */ /* 0x000fe20000400000 */
[----:B------:R-:W-:-:S03]  /*0340*/  FMUL R0, R7, R0 ;  /* 0x0000000007007220 */ /* 0x000fc60000400000 */
[----:B----4-:R-:W-:Y:S01]  /*0350*/  FFMA R10, R10, R15, R12 ;  /* 0x0000000f0a0a7223 */ /* 0x010fe2000000000c */
[----:B------:R-:W-:-:S04]  /*0360*/  FFMA R0, R11, R0, R13 ;  /* 0x000000000b007223 */ /* 0x000fc8000000000d */
[----:B------:R-:W-:Y:S02]  /*0370*/  FSETP.GEU.AND P0, PT, R10, RZ, PT ;  /* 0x000000ff0a00720b */ /* 0x000fe40003f0e000 */
[----:B------:R-:W-:Y:S01]  /*0380*/  FSETP.GEU.AND P1, PT, R0, RZ, PT ;  /* 0x000000ff0000720b */ /* 0x000fe20003f2e000 */
[----:B0-----:R-:W-:Y:S01]  /*0390*/  IMAD.WIDE R4, R3, 0x4, R4 ;  /* 0x0000000403047825 */ /* 0x001fe200078e0204 */
[----:B------:R-:W-:Y:S02]  /*03a0*/  FSEL R10, R10, RZ, P0 ;  /* 0x000000ff0a0a7208 */ /* 0x000fe40000000000 */
[----:B------:R-:W-:-:S05]  /*03b0*/  FSEL R11, R0, RZ, P1 ;  /* 0x000000ff000b7208 */ /* 0x000fca0000800000 */
[----:B------:R-:W-:Y:S01]  /*03c0*/  STG.E.64 desc[UR4][R4.64], R10 ;  /* 0x0000000a04007986 */ /* 0x000fe2000c101b04 */
[----:B------:R-:W-:Y:S05]  /*03d0*/  EXIT ;  /* 0x000000000000794d */ /* 0x000fea0003800000 */
.L_x_0:
[----:B------:R-:W-:-:S00]  /*03e0*/  BRA `(.L_x_0) ;  /* 0xfffffffc00fc7947 */ /* 0x000fc0000383ffff */
[----:B------:R-:W-:-:S00]  /*03f0*/  NOP ;  /* 0x0000000000007918 */ /* 0x000fc00000000000 */
        /* <DEDUP_REMOVED lines=8> */
.L_x_1:


//--------------------- .nv.global.init           --------------------------
	.section	.nv.global.init,"aw",@progbits
.nv.global.init:
	.type		_$_str,@object
	.size		_$_str,(_$_str_$_2 - _$_str)
_$_str:
        /*0000*/ 	.byte	0x5f, 0x5f, 0x43, 0x55, 0x44, 0x41, 0x5f, 0x46, 0x54, 0x5a, 0x00
	.type		_$_str_$_2,@object
	.size		_$_str_$_2,(.L_1 - _$_str_$_2)
_$_str_$_2:
        /*000b*/ 	.byte	0x5f, 0x5f, 0x43, 0x55, 0x44, 0x41, 0x5f, 0x50, 0x52, 0x45, 0x43, 0x5f, 0x53, 0x51, 0x52, 0x54
        /*001b*/ 	.byte	0x00
.L_1:


//--------------------- .nv.constant0.triton_poi_fused__native_batch_norm_legit_no_training_relu_5 --------------------------
	.section	.nv.constant0.triton_poi_fused__native_batch_norm_legit_no_training_relu_5,"a",@progbits
	.sectionflags	@""
	.align	4
.nv.constant0.triton_poi_fused__native_batch_norm_legit_no_training_relu_5:
	.zero		580
